//
// Generated by NVIDIA NVVM Compiler
//
// Compiler Build ID: CL-36424714
// Cuda compilation tools, release 13.0, V13.0.88
// Based on NVVM 20.0.0
//

.version 9.0
.target sm_100
.address_size 64

	// .globl	_Z27computeSparseMultiplicationPdS_S_iii

.visible .entry _Z27computeSparseMultiplicationPdS_S_iii(
	.param .u64 .ptr .align 1 _Z27computeSparseMultiplicationPdS_S_iii_param_0,
	.param .u64 .ptr .align 1 _Z27computeSparseMultiplicationPdS_S_iii_param_1,
	.param .u64 .ptr .align 1 _Z27computeSparseMultiplicationPdS_S_iii_param_2,
	.param .u32 _Z27computeSparseMultiplicationPdS_S_iii_param_3,
	.param .u32 _Z27computeSparseMultiplicationPdS_S_iii_param_4,
	.param .u32 _Z27computeSparseMultiplicationPdS_S_iii_param_5
)
{
	.reg .pred 	%p<11>;
	.reg .b32 	%r<29>;
	.reg .b64 	%rd<47>;
	.reg .b64 	%fd<112>;

	ld.param.u64 	%rd16, [_Z27computeSparseMultiplicationPdS_S_iii_param_0];
	ld.param.u64 	%rd17, [_Z27computeSparseMultiplicationPdS_S_iii_param_1];
	ld.param.u64 	%rd15, [_Z27computeSparseMultiplicationPdS_S_iii_param_2];
	ld.param.u32 	%r19, [_Z27computeSparseMultiplicationPdS_S_iii_param_3];
	ld.param.u32 	%r18, [_Z27computeSparseMultiplicationPdS_S_iii_param_4];
	cvta.to.global.u64 	%rd1, %rd17;
	cvta.to.global.u64 	%rd2, %rd16;
	mov.u32 	%r1, %tid.x;
	setp.ge.s32 	%p1, %r1, %r19;
	@%p1 bra 	$L__BB0_15;
	setp.lt.s32 	%p2, %r18, 1;
	mov.f64 	%fd111, 0d0000000000000000;
	@%p2 bra 	$L__BB0_14;
	mul.lo.s32 	%r2, %r18, %r1;
	and.b32  	%r3, %r18, 15;
	setp.lt.u32 	%p3, %r18, 16;
	mov.f64 	%fd111, 0d0000000000000000;
	mov.b32 	%r26, 0;
	@%p3 bra 	$L__BB0_5;
	and.b32  	%r26, %r18, 2147483632;
	neg.s32 	%r24, %r26;
	mul.wide.u32 	%rd18, %r2, 8;
	add.s64 	%rd19, %rd18, %rd2;
	add.s64 	%rd44, %rd19, 64;
	add.s64 	%rd43, %rd1, 64;
	mov.f64 	%fd111, 0d0000000000000000;
$L__BB0_4:
	.pragma "nounroll";
	ld.global.f64 	%fd18, [%rd44+-64];
	ld.global.f64 	%fd19, [%rd43+-64];
	fma.rn.f64 	%fd20, %fd18, %fd19, %fd111;
	ld.global.f64 	%fd21, [%rd44+-56];
	ld.global.f64 	%fd22, [%rd43+-56];
	fma.rn.f64 	%fd23, %fd21, %fd22, %fd20;
	ld.global.f64 	%fd24, [%rd44+-48];
	ld.global.f64 	%fd25, [%rd43+-48];
	fma.rn.f64 	%fd26, %fd24, %fd25, %fd23;
	ld.global.f64 	%fd27, [%rd44+-40];
	ld.global.f64 	%fd28, [%rd43+-40];
	fma.rn.f64 	%fd29, %fd27, %fd28, %fd26;
	ld.global.f64 	%fd30, [%rd44+-32];
	ld.global.f64 	%fd31, [%rd43+-32];
	fma.rn.f64 	%fd32, %fd30, %fd31, %fd29;
	ld.global.f64 	%fd33, [%rd44+-24];
	ld.global.f64 	%fd34, [%rd43+-24];
	fma.rn.f64 	%fd35, %fd33, %fd34, %fd32;
	ld.global.f64 	%fd36, [%rd44+-16];
	ld.global.f64 	%fd37, [%rd43+-16];
	fma.rn.f64 	%fd38, %fd36, %fd37, %fd35;
	ld.global.f64 	%fd39, [%rd44+-8];
	ld.global.f64 	%fd40, [%rd43+-8];
	fma.rn.f64 	%fd41, %fd39, %fd40, %fd38;
	ld.global.f64 	%fd42, [%rd44];
	ld.global.f64 	%fd43, [%rd43];
	fma.rn.f64 	%fd44, %fd42, %fd43, %fd41;
	ld.global.f64 	%fd45, [%rd44+8];
	ld.global.f64 	%fd46, [%rd43+8];
	fma.rn.f64 	%fd47, %fd45, %fd46, %fd44;
	ld.global.f64 	%fd48, [%rd44+16];
	ld.global.f64 	%fd49, [%rd43+16];
	fma.rn.f64 	%fd50, %fd48, %fd49, %fd47;
	ld.global.f64 	%fd51, [%rd44+24];
	ld.global.f64 	%fd52, [%rd43+24];
	fma.rn.f64 	%fd53, %fd51, %fd52, %fd50;
	ld.global.f64 	%fd54, [%rd44+32];
	ld.global.f64 	%fd55, [%rd43+32];
	fma.rn.f64 	%fd56, %fd54, %fd55, %fd53;
	ld.global.f64 	%fd57, [%rd44+40];
	ld.global.f64 	%fd58, [%rd43+40];
	fma.rn.f64 	%fd59, %fd57, %fd58, %fd56;
	ld.global.f64 	%fd60, [%rd44+48];
	ld.global.f64 	%fd61, [%rd43+48];
	fma.rn.f64 	%fd62, %fd60, %fd61, %fd59;
	ld.global.f64 	%fd63, [%rd44+56];
	ld.global.f64 	%fd64, [%rd43+56];
	fma.rn.f64 	%fd111, %fd63, %fd64, %fd62;
	add.s32 	%r24, %r24, 16;
	add.s64 	%rd44, %rd44, 128;
	add.s64 	%rd43, %rd43, 128;
	setp.ne.s32 	%p4, %r24, 0;
	@%p4 bra 	$L__BB0_4;
$L__BB0_5:
	setp.eq.s32 	%p5, %r3, 0;
	@%p5 bra 	$L__BB0_14;
	and.b32  	%r9, %r18, 7;
	setp.lt.u32 	%p6, %r3, 8;
	@%p6 bra 	$L__BB0_8;
	add.s32 	%r21, %r26, %r2;
	mul.wide.u32 	%rd20, %r21, 8;
	add.s64 	%rd21, %rd2, %rd20;
	ld.global.f64 	%fd66, [%rd21];
	cvt.u64.u32 	%rd22, %r26;
	mul.wide.u32 	%rd23, %r26, 8;
	add.s64 	%rd24, %rd1, %rd23;
	ld.global.f64 	%fd67, [%rd24];
	fma.rn.f64 	%fd68, %fd66, %fd67, %fd111;
	cvt.u64.u32 	%rd25, %r2;
	add.s64 	%rd26, %rd22, %rd25;
	shl.b64 	%rd27, %rd26, 3;
	add.s64 	%rd28, %rd2, %rd27;
	ld.global.f64 	%fd69, [%rd28+8];
	ld.global.f64 	%fd70, [%rd24+8];
	fma.rn.f64 	%fd71, %fd69, %fd70, %fd68;
	ld.global.f64 	%fd72, [%rd28+16];
	ld.global.f64 	%fd73, [%rd24+16];
	fma.rn.f64 	%fd74, %fd72, %fd73, %fd71;
	ld.global.f64 	%fd75, [%rd28+24];
	ld.global.f64 	%fd76, [%rd24+24];
	fma.rn.f64 	%fd77, %fd75, %fd76, %fd74;
	ld.global.f64 	%fd78, [%rd28+32];
	ld.global.f64 	%fd79, [%rd24+32];
	fma.rn.f64 	%fd80, %fd78, %fd79, %fd77;
	ld.global.f64 	%fd81, [%rd28+40];
	ld.global.f64 	%fd82, [%rd24+40];
	fma.rn.f64 	%fd83, %fd81, %fd82, %fd80;
	ld.global.f64 	%fd84, [%rd28+48];
	ld.global.f64 	%fd85, [%rd24+48];
	fma.rn.f64 	%fd86, %fd84, %fd85, %fd83;
	ld.global.f64 	%fd87, [%rd28+56];
	ld.global.f64 	%fd88, [%rd24+56];
	fma.rn.f64 	%fd111, %fd87, %fd88, %fd86;
	add.s32 	%r26, %r26, 8;
$L__BB0_8:
	setp.eq.s32 	%p7, %r9, 0;
	@%p7 bra 	$L__BB0_14;
	and.b32  	%r12, %r18, 3;
	setp.lt.u32 	%p8, %r9, 4;
	@%p8 bra 	$L__BB0_11;
	add.s32 	%r22, %r26, %r2;
	mul.wide.u32 	%rd29, %r22, 8;
	add.s64 	%rd30, %rd2, %rd29;
	ld.global.f64 	%fd90, [%rd30];
	cvt.u64.u32 	%rd31, %r26;
	mul.wide.u32 	%rd32, %r26, 8;
	add.s64 	%rd33, %rd1, %rd32;
	ld.global.f64 	%fd91, [%rd33];
	fma.rn.f64 	%fd92, %fd90, %fd91, %fd111;
	cvt.u64.u32 	%rd34, %r2;
	add.s64 	%rd35, %rd31, %rd34;
	shl.b64 	%rd36, %rd35, 3;
	add.s64 	%rd37, %rd2, %rd36;
	ld.global.f64 	%fd93, [%rd37+8];
	ld.global.f64 	%fd94, [%rd33+8];
	fma.rn.f64 	%fd95, %fd93, %fd94, %fd92;
	ld.global.f64 	%fd96, [%rd37+16];
	ld.global.f64 	%fd97, [%rd33+16];
	fma.rn.f64 	%fd98, %fd96, %fd97, %fd95;
	ld.global.f64 	%fd99, [%rd37+24];
	ld.global.f64 	%fd100, [%rd33+24];
	fma.rn.f64 	%fd111, %fd99, %fd100, %fd98;
	add.s32 	%r26, %r26, 4;
$L__BB0_11:
	setp.eq.s32 	%p9, %r12, 0;
	@%p9 bra 	$L__BB0_14;
	mul.wide.u32 	%rd38, %r26, 8;
	add.s64 	%rd46, %rd1, %rd38;
	add.s32 	%r23, %r26, %r2;
	mul.wide.u32 	%rd39, %r23, 8;
	add.s64 	%rd45, %rd2, %rd39;
	neg.s32 	%r28, %r12;
$L__BB0_13:
	.pragma "nounroll";
	ld.global.f64 	%fd101, [%rd45];
	ld.global.f64 	%fd102, [%rd46];
	fma.rn.f64 	%fd111, %fd101, %fd102, %fd111;
	add.s64 	%rd46, %rd46, 8;
	add.s64 	%rd45, %rd45, 8;
	add.s32 	%r28, %r28, 1;
	setp.ne.s32 	%p10, %r28, 0;
	@%p10 bra 	$L__BB0_13;
$L__BB0_14:
	cvta.to.global.u64 	%rd40, %rd15;
	mul.wide.u32 	%rd41, %r1, 8;
	add.s64 	%rd42, %rd40, %rd41;
	st.global.f64 	[%rd42], %fd111;
$L__BB0_15:
	ret;

}


// ===== COMPILED SASS (sm_100) =====

	.target	sm_100

	.elftype	@"ET_EXEC"


//--------------------- .note.nv.tkinfo           --------------------------
	.section	.note.nv.tkinfo,"",@"SHT_NOTE"
	.sectionflags	@"SHF_NOTE_NV_TKINFO"
	.tkinfo
        /*0018*/ 	.word	0x00000002
        /*0030*/ 	.string	""
        /*0030*/ 	.string	"ptxas"
        /*0030*/ 	.string	"Cuda compilation tools, release 13.0, V13.0.88"
        /*0030*/ 	.string	"Build cuda_13.0.r13.0/compiler.36424714_0"
        /*0030*/ 	.string	"-arch sm_100 -m 64 "



//--------------------- .note.nv.cuinfo           --------------------------
	.section	.note.nv.cuinfo,"",@"SHT_NOTE"
	.sectionflags	@"SHF_NOTE_NV_CUINFO"
        /*0018*/ 	.short	0x0002
        /*001a*/ 	.short	0x0064
        /*001c*/ 	.short	0x0082
	.zero		2


//--------------------- .nv.info                  --------------------------
	.section	.nv.info,"",@"SHT_CUDA_INFO"
	.align	4


	//----- nvinfo : EIATTR_REGCOUNT
	.align		4
        /*0000*/ 	.byte	0x04, 0x2f
        /*0002*/ 	.short	(.L_1 - .L_0)
	.align		4
.L_0:
        /*0004*/ 	.word	index@(_Z27computeSparseMultiplicationPdS_S_iii)
        /*0008*/ 	.word	0x00000020


	//----- nvinfo : EIATTR_FRAME_SIZE
	.align		4
.L_1:
        /*000c*/ 	.byte	0x04, 0x11
        /*000e*/ 	.short	(.L_3 - .L_2)
	.align		4
.L_2:
        /*0010*/ 	.word	index@(_Z27computeSparseMultiplicationPdS_S_iii)
        /*0014*/ 	.word	0x00000000


	//----- nvinfo : EIATTR_MIN_STACK_SIZE
	.align		4
.L_3:
        /*0018*/ 	.byte	0x04, 0x12
        /*001a*/ 	.short	(.L_5 - .L_4)
	.align		4
.L_4:
        /*001c*/ 	.word	index@(_Z27computeSparseMultiplicationPdS_S_iii)
        /*0020*/ 	.word	0x00000000
.L_5:


//--------------------- .nv.compat                --------------------------
	.section	.nv.compat,"",@"SHT_CUDA_COMPAT_INFO"
	.align	4
        /*0000*/ 	.byte	0x02, 0x09, 0x00, 0x00, 0x02, 0x02, 0x01, 0x00, 0x02, 0x05, 0x05, 0x00, 0x03, 0x07, 0x01, 0x01
        /*0010*/ 	.byte	0x02, 0x03, 0x00, 0x00, 0x02, 0x06, 0x01, 0x00, 0x04, 0x0b, 0x08, 0x00, 0x01, 0x00, 0x00, 0x00
        /*0020*/ 	.byte	0x00, 0x00, 0x00, 0x00


//--------------------- .nv.info._Z27computeSparseMultiplicationPdS_S_iii --------------------------
	.section	.nv.info._Z27computeSparseMultiplicationPdS_S_iii,"",@"SHT_CUDA_INFO"
	.sectionflags	@""
	.align	4


	//----- nvinfo : EIATTR_CUDA_API_VERSION
	.align		4
        /*0000*/ 	.byte	0x04, 0x37
        /*0002*/ 	.short	(.L_7 - .L_6)
.L_6:
        /*0004*/ 	.word	0x00000082


	//----- nvinfo : EIATTR_KPARAM_INFO
	.align		4
.L_7:
        /*0008*/ 	.byte	0x04, 0x17
        /*000a*/ 	.short	(.L_9 - .L_8)
.L_8:
        /*000c*/ 	.word	0x00000000
        /*0010*/ 	.short	0x0005
        /*0012*/ 	.short	0x0020
        /*0014*/ 	.byte	0x00, 0xf0, 0x11, 0x00


	//----- nvinfo : EIATTR_KPARAM_INFO
	.align		4
.L_9:
        /*0018*/ 	.byte	0x04, 0x17
        /*001a*/ 	.short	(.L_11 - .L_10)
.L_10:
        /*001c*/ 	.word	0x00000000
        /*0020*/ 	.short	0x0004
        /*0022*/ 	.short	0x001c
        /*0024*/ 	.byte	0x00, 0xf0, 0x11, 0x00


	//----- nvinfo : EIATTR_KPARAM_INFO
	.align		4
.L_11:
        /*0028*/ 	.byte	0x04, 0x17
        /*002a*/ 	.short	(.L_13 - .L_12)
.L_12:
        /*002c*/ 	.word	0x00000000
        /*0030*/ 	.short	0x0003
        /*0032*/ 	.short	0x0018
        /*0034*/ 	.byte	0x00, 0xf0, 0x11, 0x00


	//----- nvinfo : EIATTR_KPARAM_INFO
	.align		4
.L_13:
        /*0038*/ 	.byte	0x04, 0x17
        /*003a*/ 	.short	(.L_15 - .L_14)
.L_14:
        /*003c*/ 	.word	0x00000000
        /*0040*/ 	.short	0x0002
        /*0042*/ 	.short	0x0010
        /*0044*/ 	.byte	0x00, 0xf5, 0x21, 0x00


	//----- nvinfo : EIATTR_KPARAM_INFO
	.align		4
.L_15:
        /*0048*/ 	.byte	0x04, 0x17
        /*004a*/ 	.short	(.L_17 - .L_16)
.L_16:
        /*004c*/ 	.word	0x00000000
        /*0050*/ 	.short	0x0001
        /*0052*/ 	.short	0x0008
        /*0054*/ 	.byte	0x00, 0xf5, 0x21, 0x00


	//----- nvinfo : EIATTR_KPARAM_INFO
	.align		4
.L_17:
        /*0058*/ 	.byte	0x04, 0x17
        /*005a*/ 	.short	(.L_19 - .L_18)
.L_18:
        /*005c*/ 	.word	0x00000000
        /*0060*/ 	.short	0x0000
        /*0062*/ 	.short	0x0000
        /*0064*/ 	.byte	0x00, 0xf5, 0x21, 0x00


	//----- nvinfo : EIATTR_SPARSE_MMA_MASK
	.align		4
.L_19:
        /*0068*/ 	.byte	0x03, 0x50
        /*006a*/ 	.short	0x0000


	//----- nvinfo : EIATTR_MAXREG_COUNT
	.align		4
        /*006c*/ 	.byte	0x03, 0x1b
        /*006e*/ 	.short	0x00ff


	//----- nvinfo : EIATTR_MERCURY_ISA_VERSION
	.align		4
        /*0070*/ 	.byte	0x03, 0x5f
        /*0072*/ 	.short	0x0101


	//----- nvinfo : EIATTR_VRC_CTA_INIT_COUNT
	.align		4
        /*0074*/ 	.byte	0x02, 0x4a
	.zero		1
	.zero		1


	//----- nvinfo : EIATTR_EXIT_INSTR_OFFSETS
	.align		4
        /*0078*/ 	.byte	0x04, 0x1c
        /*007a*/ 	.short	(.L_21 - .L_20)


	//   ....[0]....
.L_20:
        /*007c*/ 	.word	0x00000040


	//   ....[1]....
        /*0080*/ 	.word	0x00000b90


	//----- nvinfo : EIATTR_CBANK_PARAM_SIZE
	.align		4
.L_21:
        /*0084*/ 	.byte	0x03, 0x19
        /*0086*/ 	.short	0x0024


	//----- nvinfo : EIATTR_PARAM_CBANK
	.align		4
        /*0088*/ 	.byte	0x04, 0x0a
        /*008a*/ 	.short	(.L_23 - .L_22)
	.align		4
.L_22:
        /*008c*/ 	.word	index@(.nv.constant0._Z27computeSparseMultiplicationPdS_S_iii)
        /*0090*/ 	.short	0x0380
        /*0092*/ 	.short	0x0024


	//----- nvinfo : EIATTR_SW_WAR
	.align		4
.L_23:
        /*0094*/ 	.byte	0x04, 0x36
        /*0096*/ 	.short	(.L_25 - .L_24)
.L_24:
        /*0098*/ 	.word	0x00000008
.L_25:


//--------------------- .nv.callgraph             --------------------------
	.section	.nv.callgraph,"",@"SHT_CUDA_CALLGRAPH"
	.align	4
	.sectionentsize	8
	.align		4
        /*0000*/ 	.word	0x00000000
	.align		4
        /*0004*/ 	.word	0xffffffff
	.align		4
        /*0008*/ 	.word	0x00000000
	.align		4
        /*000c*/ 	.word	0xfffffffe
	.align		4
        /*0010*/ 	.word	0x00000000
	.align		4
        /*0014*/ 	.word	0xfffffffd
	.align		4
        /*0018*/ 	.word	0x00000000
	.align		4
        /*001c*/ 	.word	0xfffffffc


//--------------------- .text._Z27computeSparseMultiplicationPdS_S_iii --------------------------
	.section	.text._Z27computeSparseMultiplicationPdS_S_iii,"ax",@progbits
	.align	128
        .global         _Z27computeSparseMultiplicationPdS_S_iii
        .type           _Z27computeSparseMultiplicationPdS_S_iii,@function
        .size           _Z27computeSparseMultiplicationPdS_S_iii,(.L_x_7 - _Z27computeSparseMultiplicationPdS_S_iii)
        .other          _Z27computeSparseMultiplicationPdS_S_iii,@"STO_CUDA_ENTRY STV_DEFAULT"
_Z27computeSparseMultiplicationPdS_S_iii:
.text._Z27computeSparseMultiplicationPdS_S_iii:
[----:B------:R-:W-:Y:S01]  /*0000*/  LDC R1, c[0x0][0x37c] ;  /* 0x0000df00ff017b82 */ /* 0x000fe20000000800 */
[----:B------:R-:W0:Y:S01]  /*0010*/  S2R R0, SR_TID.X ;  /* 0x0000000000007919 */ /* 0x000e220000002100 */
[----:B------:R-:W0:Y:S02]  /*0020*/  LDCU UR4, c[0x0][0x398] ;  /* 0x00007300ff0477ac */ /* 0x000e240008000800 */
[----:B0-----:R-:W-:-:S13]  /*0030*/  ISETP.GE.AND P0, PT, R0, UR4, PT ;  /* 0x0000000400007c0c */ /* 0x001fda000bf06270 */
[----:B------:R-:W-:Y:S05]  /*0040*/  @P0 EXIT ;  /* 0x000000000000094d */ /* 0x000fea0003800000 */
[----:B------:R-:W0:Y:S01]  /*0050*/  LDCU UR6, c[0x0][0x39c] ;  /* 0x00007380ff0677ac */ /* 0x000e220008000800 */
[----:B------:R-:W-:Y:S01]  /*0060*/  CS2R R10, SRZ ;  /* 0x00000000000a7805 */ /* 0x000fe2000001ff00 */
[----:B------:R-:W1:Y:S01]  /*0070*/  LDCU.64 UR10, c[0x0][0x358] ;  /* 0x00006b00ff0a77ac */ /* 0x000e620008000a00 */
[----:B0-----:R-:W-:-:S09]  /*0080*/  UISETP.GE.AND UP0, UPT, UR6, 0x1, UPT ;  /* 0x000000010600788c */ /* 0x001fd2000bf06270 */
[----:B-1----:R-:W-:Y:S05]  /*0090*/  BRA.U !UP0, `(.L_x_0) ;  /* 0x0000000908b07547 */ /* 0x002fea000b800000 */
[----:B------:R-:W-:Y:S02]  /*00a0*/  UISETP.GE.U32.AND UP1, UPT, UR6, 0x10, UPT ;  /* 0x000000100600788c */ /* 0x000fe4000bf26070 */
[----:B------:R-:W-:Y:S01]  /*00b0*/  IMAD R18, R0, UR6, RZ ;  /* 0x0000000600127c24 */ /* 0x000fe2000f8e02ff */
[----:B------:R-:W-:Y:S01]  /*00c0*/  ULOP3.LUT UR7, UR6, 0xf, URZ, 0xc0, !UPT ;  /* 0x0000000f06077892 */ /* 0x000fe2000f8ec0ff */
[----:B------:R-:W-:Y:S01]  /*00d0*/  IMAD.MOV.U32 R19, RZ, RZ, RZ ;  /* 0x000000ffff137224 */ /* 0x000fe200078e00ff */
[----:B------:R-:W-:Y:S02]  /*00e0*/  CS2R R10, SRZ ;  /* 0x00000000000a7805 */ /* 0x000fe4000001ff00 */
[----:B------:R-:W-:Y:S02]  /*00f0*/  UISETP.NE.AND UP0, UPT, UR7, URZ, UPT ;  /* 0x000000ff0700728c */ /* 0x000fe4000bf05270 */
[----:B------:R-:W-:Y:S09]  /*0100*/  BRA.U !UP1, `(.L_x_1) ;  /* 0x0000000509207547 */ /* 0x000ff2000b800000 */
[----:B------:R-:W0:Y:S01]  /*0110*/  LDC.64 R2, c[0x0][0x380] ;  /* 0x0000e000ff027b82 */ /* 0x000e220000000a00 */
[----:B------:R-:W1:Y:S01]  /*0120*/  LDCU.64 UR4, c[0x0][0x388] ;  /* 0x00007100ff0477ac */ /* 0x000e620008000a00 */
[----:B------:R-:W-:Y:S01]  /*0130*/  CS2R R10, SRZ ;  /* 0x00000000000a7805 */ /* 0x000fe2000001ff00 */
[----:B------:R-:W-:-:S04]  /*0140*/  ULOP3.LUT UR8, UR6, 0x7ffffff0, URZ, 0xc0, !UPT ;  /* 0x7ffffff006087892 */ /* 0x000fc8000f8ec0ff */
[----:B------:R-:W-:Y:S02]  /*0150*/  UIADD3 UR9, UPT, UPT, -UR8, URZ, URZ ;  /* 0x000000ff08097290 */ /* 0x000fe4000fffe1ff */
[----:B------:R-:W-:Y:S01]  /*0160*/  MOV R19, UR8 ;  /* 0x0000000800137c02 */ /* 0x000fe20008000f00 */
[----:B-1----:R-:W-:-:S04]  /*0170*/  UIADD3 UR4, UP1, UPT, UR4, 0x40, URZ ;  /* 0x0000004004047890 */ /* 0x002fc8000ff3e0ff */
[----:B------:R-:W-:Y:S01]  /*0180*/  UIADD3.X UR5, UPT, UPT, URZ, UR5, URZ, UP1, !UPT ;  /* 0x00000005ff057290 */ /* 0x000fe20008ffe4ff */
[----:B0-----:R-:W-:-:S04]  /*0190*/  IMAD.WIDE.U32 R2, R18, 0x8, R2 ;  /* 0x0000000812027825 */ /* 0x001fc800078e0002 */
[----:B------:R-:W-:Y:S01]  /*01a0*/  IMAD.U32 R8, RZ, RZ, UR4 ;  /* 0x00000004ff087e24 */ /* 0x000fe2000f8e00ff */
[----:B------:R-:W-:Y:S01]  /*01b0*/  IADD3 R12, P0, PT, R2, 0x40, RZ ;  /* 0x00000040020c7810 */ /* 0x000fe20007f1e0ff */
[----:B------:R-:W-:-:S04]  /*01c0*/  IMAD.U32 R9, RZ, RZ, UR5 ;  /* 0x00000005ff097e24 */ /* 0x000fc8000f8e00ff */
[----:B------:R-:W-:-:S08]  /*01d0*/  IMAD.X R13, RZ, RZ, R3, P0 ;  /* 0x000000ffff0d7224 */ /* 0x000fd000000e0603 */
.L_x_2:
[----:B------:R-:W-:Y:S01]  /*01e0*/  MOV R2, R12 ;  /* 0x0000000c00027202 */ /* 0x000fe20000000f00 */
[----:B------:R-:W-:Y:S01]  /*01f0*/  IMAD.MOV.U32 R3, RZ, RZ, R13 ;  /* 0x000000ffff037224 */ /* 0x000fe200078e000d */
[----:B------:R-:W-:Y:S01]  /*0200*/  MOV R7, R9 ;  /* 0x0000000900077202 */ /* 0x000fe20000000f00 */
[----:B------:R-:W-:-:S03]  /*0210*/  IMAD.MOV.U32 R6, RZ, RZ, R8 ;  /* 0x000000ffff067224 */ /* 0x000fc600078e0008 */
[----:B------:R-:W2:Y:S04]  /*0220*/  LDG.E.64 R12, desc[UR10][R2.64+-0x40] ;  /* 0xffffc00a020c7981 */ /* 0x000ea8000c1e1b00 */
[----:B------:R-:W2:Y:S04]  /*0230*/  LDG.E.64 R24, desc[UR10][R6.64+-0x40] ;  /* 0xffffc00a06187981 */ /* 0x000ea8000c1e1b00 */
[----:B------:R-:W3:Y:S04]  /*0240*/  LDG.E.64 R4, desc[UR10][R2.64+-0x38] ;  /* 0xffffc80a02047981 */ /* 0x000ee8000c1e1b00 */
[----:B------:R-:W3:Y:S04]  /*0250*/  LDG.E.64 R8, desc[UR10][R6.64+-0x38] ;  /* 0xffffc80a06087981 */ /* 0x000ee8000c1e1b00 */
[----:B------:R-:W4:Y:S04]  /*0260*/  LDG.E.64 R20, desc[UR10][R2.64+-0x30] ;  /* 0xffffd00a02147981 */ /* 0x000f28000c1e1b00 */
[----:B------:R-:W4:Y:S04]  /*0270*/  LDG.E.64 R22, desc[UR10][R6.64+-0x30] ;  /* 0xffffd00a06167981 */ /* 0x000f28000c1e1b00 */
[----:B------:R-:W5:Y:S04]  /*0280*/  LDG.E.64 R14, desc[UR10][R2.64+-0x28] ;  /* 0xffffd80a020e7981 */ /* 0x000f68000c1e1b00 */
[----:B------:R-:W5:Y:S01]  /*0290*/  LDG.E.64 R16, desc[UR10][R6.64+-0x28] ;  /* 0xffffd80a06107981 */ /* 0x000f62000c1e1b00 */
[----:B--2---:R-:W-:-:S03]  /*02a0*/  DFMA R24, R12, R24, R10 ;  /* 0x000000180c18722b */ /* 0x004fc6000000000a */
[----:B------:R-:W2:Y:S04]  /*02b0*/  LDG.E.64 R10, desc[UR10][R2.64+-0x20] ;  /* 0xffffe00a020a7981 */ /* 0x000ea8000c1e1b00 */
[----:B------:R-:W2:Y:S01]  /*02c0*/  LDG.E.64 R12, desc[UR10][R6.64+-0x20] ;  /* 0xffffe00a060c7981 */ /* 0x000ea2000c1e1b00 */
[----:B---3--:R-:W-:-:S03]  /*02d0*/  DFMA R24, R4, R8, R24 ;  /* 0x000000080418722b */ /* 0x008fc60000000018 */
[----:B------:R-:W3:Y:S04]  /*02e0*/  LDG.E.64 R4, desc[UR10][R2.64+-0x18] ;  /* 0xffffe80a02047981 */ /* 0x000ee8000c1e1b00 */
[----:B------:R-:W3:Y:S01]  /*02f0*/  LDG.E.64 R8, desc[UR10][R6.64+-0x18] ;  /* 0xffffe80a06087981 */ /* 0x000ee2000c1e1b00 */
[----:B----4-:R-:W-:-:S03]  /*0300*/  DFMA R24, R20, R22, R24 ;  /* 0x000000161418722b */ /* 0x010fc60000000018 */
[----:B------:R-:W4:Y:S04]  /*0310*/  LDG.E.64 R20, desc[UR10][R2.64+-0x10] ;  /* 0xfffff00a02147981 */ /* 0x000f28000c1e1b00 */
[----:B------:R-:W4:Y:S01]  /*0320*/  LDG.E.64 R22, desc[UR10][R6.64+-0x10] ;  /* 0xfffff00a06167981 */ /* 0x000f22000c1e1b00 */
[----:B-----5:R-:W-:-:S03]  /*0330*/  DFMA R24, R14, R16, R24 ;  /* 0x000000100e18722b */ /* 0x020fc60000000018 */
        /* <DEDUP_REMOVED lines=26> */
[----:B------:R-:W-:-:S04]  /*04e0*/  UIADD3 UR9, UPT, UPT, UR9, 0x10, URZ ;  /* 0x0000001009097890 */ /* 0x000fc8000fffe0ff */
[----:B------:R-:W-:Y:S01]  /*04f0*/  UISETP.NE.AND UP1, UPT, UR9, URZ, UPT ;  /* 0x000000ff0900728c */ /* 0x000fe2000bf25270 */
[----:B--2---:R-:W-:Y:S01]  /*0500*/  DFMA R10, R10, R12, R24 ;  /* 0x0000000c0a0a722b */ /* 0x004fe20000000018 */
[----:B------:R-:W-:-:S05]  /*0510*/  IADD3 R12, P0, PT, R2, 0x80, RZ ;  /* 0x00000080020c7810 */ /* 0x000fca0007f1e0ff */
[----:B------:R-:W-:Y:S02]  /*0520*/  IMAD.X R13, RZ, RZ, R3, P0 ;  /* 0x000000ffff0d7224 */ /* 0x000fe400000e0603 */
[----:B---3--:R-:W-:Y:S01]  /*0530*/  DFMA R4, R4, R8, R10 ;  /* 0x000000080404722b */ /* 0x008fe2000000000a */
[----:B------:R-:W-:-:S05]  /*0540*/  IADD3 R8, P1, PT, R6, 0x80, RZ ;  /* 0x0000008006087810 */ /* 0x000fca0007f3e0ff */
[----:B------:R-:W-:Y:S02]  /*0550*/  IMAD.X R9, RZ, RZ, R7, P1 ;  /* 0x000000ffff097224 */ /* 0x000fe400008e0607 */
[----:B----4-:R-:W-:-:S08]  /*0560*/  DFMA R4, R20, R22, R4 ;  /* 0x000000161404722b */ /* 0x010fd00000000004 */
[----:B-----5:R-:W-:Y:S01]  /*0570*/  DFMA R10, R16, R14, R4 ;  /* 0x0000000e100a722b */ /* 0x020fe20000000004 */
[----:B------:R-:W-:Y:S10]  /*0580*/  BRA.U UP1, `(.L_x_2) ;  /* 0xfffffffd01147547 */ /* 0x000ff4000b83ffff */
.L_x_1:
[----:B------:R-:W-:Y:S05]  /*0590*/  BRA.U !UP0, `(.L_x_0) ;  /* 0x0000000508707547 */ /* 0x000fea000b800000 */
[----:B------:R-:W-:Y:S02]  /*05a0*/  UISETP.GE.U32.AND UP0, UPT, UR7, 0x8, UPT ;  /* 0x000000080700788c */ /* 0x000fe4000bf06070 */
[----:B------:R-:W-:-:S04]  /*05b0*/  ULOP3.LUT UR5, UR6, 0x7, URZ, 0xc0, !UPT ;  /* 0x0000000706057892 */ /* 0x000fc8000f8ec0ff */
[----:B------:R-:W-:-:S03]  /*05c0*/  UISETP.NE.AND UP1, UPT, UR5, URZ, UPT ;  /* 0x000000ff0500728c */ /* 0x000fc6000bf25270 */
[----:B------:R-:W-:Y:S08]  /*05d0*/  BRA.U !UP0, `(.L_x_3) ;  /* 0x00000001088c7547 */ /* 0x000ff0000b800000 */
[----:B------:R-:W0:Y:S01]  /*05e0*/  LDC.64 R12, c[0x0][0x380] ;  /* 0x0000e000ff0c7b82 */ /* 0x000e220000000a00 */
[----:B------:R-:W1:Y:S01]  /*05f0*/  LDCU.64 UR8, c[0x0][0x380] ;  /* 0x00007000ff0877ac */ /* 0x000e620008000a00 */
[CC--:B------:R-:W-:Y:S02]  /*0600*/  IADD3 R3, PT, PT, R18.reuse, R19.reuse, RZ ;  /* 0x0000001312037210 */ /* 0x0c0fe40007ffe0ff */
[----:B------:R-:W-:-:S04]  /*0610*/  IADD3 R6, P0, PT, R18, R19, RZ ;  /* 0x0000001312067210 */ /* 0x000fc80007f1e0ff */
[----:B------:R-:W2:Y:S01]  /*0620*/  LDC.64 R4, c[0x0][0x388] ;  /* 0x0000e200ff047b82 */ /* 0x000ea20000000a00 */
[----:B0-----:R-:W-:-:S04]  /*0630*/  IMAD.WIDE.U32 R12, R3, 0x8, R12 ;  /* 0x00000008030c7825 */ /* 0x001fc800078e000c */
[----:B------:R-:W-:Y:S01]  /*0640*/  IMAD.X R3, RZ, RZ, RZ, P0 ;  /* 0x000000ffff037224 */ /* 0x000fe200000e06ff */
[C---:B-1----:R-:W-:Y:S01]  /*0650*/  LEA R2, P0, R6.reuse, UR8, 0x3 ;  /* 0x0000000806027c11 */ /* 0x042fe2000f8018ff */
[----:B------:R-:W3:Y:S01]  /*0660*/  LDG.E.64 R12, desc[UR10][R12.64] ;  /* 0x0000000a0c0c7981 */ /* 0x000ee2000c1e1b00 */
[----:B--2---:R-:W-:Y:S02]  /*0670*/  IMAD.WIDE.U32 R4, R19, 0x8, R4 ;  /* 0x0000000813047825 */ /* 0x004fe400078e0004 */
[----:B------:R-:W-:-:S03]  /*0680*/  LEA.HI.X R3, R6, UR9, R3, 0x3, P0 ;  /* 0x0000000906037c11 */ /* 0x000fc600080f1c03 */
[----:B------:R-:W3:Y:S04]  /*0690*/  LDG.E.64 R24, desc[UR10][R4.64] ;  /* 0x0000000a04187981 */ /* 0x000ee8000c1e1b00 */
[----:B------:R-:W2:Y:S04]  /*06a0*/  LDG.E.64 R14, desc[UR10][R4.64+0x8] ;  /* 0x0000080a040e7981 */ /* 0x000ea8000c1e1b00 */
[----:B------:R-:W2:Y:S04]  /*06b0*/  LDG.E.64 R16, desc[UR10][R2.64+0x8] ;  /* 0x0000080a02107981 */ /* 0x000ea8000c1e1b00 */
[----:B------:R-:W4:Y:S04]  /*06c0*/  LDG.E.64 R20, desc[UR10][R4.64+0x10] ;  /* 0x0000100a04147981 */ /* 0x000f28000c1e1b00 */
[----:B------:R-:W4:Y:S04]  /*06d0*/  LDG.E.64 R22, desc[UR10][R2.64+0x10] ;  /* 0x0000100a02167981 */ /* 0x000f28000c1e1b00 */
[----:B------:R-:W5:Y:S04]  /*06e0*/  LDG.E.64 R8, desc[UR10][R4.64+0x18] ;  /* 0x0000180a04087981 */ /* 0x000f68000c1e1b00 */
[----:B------:R-:W5:Y:S04]  /*06f0*/  LDG.E.64 R6, desc[UR10][R2.64+0x18] ;  /* 0x0000180a02067981 */ /* 0x000f68000c1e1b00 */
[----:B------:R-:W5:Y:S04]  /*0700*/  LDG.E.64 R26, desc[UR10][R4.64+0x38] ;  /* 0x0000380a041a7981 */ /* 0x000f68000c1e1b00 */
[----:B------:R-:W5:Y:S01]  /*0710*/  LDG.E.64 R28, desc[UR10][R2.64+0x38] ;  /* 0x0000380a021c7981 */ /* 0x000f62000c1e1b00 */
[----:B---3--:R-:W-:-:S03]  /*0720*/  DFMA R24, R12, R24, R10 ;  /* 0x000000180c18722b */ /* 0x008fc6000000000a */
[----:B------:R-:W3:Y:S04]  /*0730*/  LDG.E.64 R10, desc[UR10][R4.64+0x20] ;  /* 0x0000200a040a7981 */ /* 0x000ee8000c1e1b00 */
[----:B------:R-:W3:Y:S01]  /*0740*/  LDG.E.64 R12, desc[UR10][R2.64+0x20] ;  /* 0x0000200a020c7981 */ /* 0x000ee2000c1e1b00 */
[----:B--2---:R-:W-:-:S03]  /*0750*/  DFMA R24, R16, R14, R24 ;  /* 0x0000000e1018722b */ /* 0x004fc60000000018 */
[----:B------:R-:W2:Y:S04]  /*0760*/  LDG.E.64 R14, desc[UR10][R4.64+0x28] ;  /* 0x0000280a040e7981 */ /* 0x000ea8000c1e1b00 */
[----:B------:R-:W2:Y:S01]  /*0770*/  LDG.E.64 R16, desc[UR10][R2.64+0x28] ;  /* 0x0000280a02107981 */ /* 0x000ea2000c1e1b00 */
[----:B----4-:R-:W-:-:S03]  /*0780*/  DFMA R20, R22, R20, R24 ;  /* 0x000000141614722b */ /* 0x010fc60000000018 */
[----:B------:R-:W4:Y:S04]  /*0790*/  LDG.E.64 R24, desc[UR10][R4.64+0x30] ;  /* 0x0000300a04187981 */ /* 0x000f28000c1e1b00 */
[----:B------:R-:W4:Y:S01]  /*07a0*/  LDG.E.64 R22, desc[UR10][R2.64+0x30] ;  /* 0x0000300a02167981 */ /* 0x000f22000c1e1b00 */
[----:B-----5:R-:W-:Y:S01]  /*07b0*/  DFMA R6, R6, R8, R20 ;  /* 0x000000080606722b */ /* 0x020fe20000000014 */
[----:B------:R-:W-:-:S07]  /*07c0*/  IADD3 R19, PT, PT, R19, 0x8, RZ ;  /* 0x0000000813137810 */ /* 0x000fce0007ffe0ff */
[----:B---3--:R-:W-:-:S08]  /*07d0*/  DFMA R6, R12, R10, R6 ;  /* 0x0000000a0c06722b */ /* 0x008fd00000000006 */
[----:B--2---:R-:W-:-:S08]  /*07e0*/  DFMA R6, R16, R14, R6 ;  /* 0x0000000e1006722b */ /* 0x004fd00000000006 */
[----:B----4-:R-:W-:-:S08]  /*07f0*/  DFMA R6, R22, R24, R6 ;  /* 0x000000181606722b */ /* 0x010fd00000000006 */
[----:B------:R-:W-:-:S11]  /*0800*/  DFMA R10, R28, R26, R6 ;  /* 0x0000001a1c0a722b */ /* 0x000fd60000000006 */
.L_x_3:
[----:B------:R-:W-:Y:S05]  /*0810*/  BRA.U !UP1, `(.L_x_0) ;  /* 0x0000000109d07547 */ /* 0x000fea000b800000 */
[----:B------:R-:W-:Y:S02]  /*0820*/  UISETP.GE.U32.AND UP0, UPT, UR5, 0x4, UPT ;  /* 0x000000040500788c */ /* 0x000fe4000bf06070 */
[----:B------:R-:W-:-:S04]  /*0830*/  ULOP3.LUT UR4, UR6, 0x3, URZ, 0xc0, !UPT ;  /* 0x0000000306047892 */ /* 0x000fc8000f8ec0ff */
[----:B------:R-:W-:-:S03]  /*0840*/  UISETP.NE.AND UP1, UPT, UR4, URZ, UPT ;  /* 0x000000ff0400728c */ /* 0x000fc6000bf25270 */
[----:B------:R-:W-:Y:S08]  /*0850*/  BRA.U !UP0, `(.L_x_4) ;  /* 0x00000001085c7547 */ /* 0x000ff0000b800000 */
[----:B------:R-:W0:Y:S01]  /*0860*/  LDC.64 R2, c[0x0][0x380] ;  /* 0x0000e000ff027b82 */ /* 0x000e220000000a00 */
[----:B------:R-:W1:Y:S01]  /*0870*/  LDCU.64 UR6, c[0x0][0x380] ;  /* 0x00007000ff0677ac */ /* 0x000e620008000a00 */
[C---:B------:R-:W-:Y:S01]  /*0880*/  IMAD.IADD R21, R18.reuse, 0x1, R19 ;  /* 0x0000000112157824 */ /* 0x040fe200078e0213 */
[----:B------:R-:W-:-:S05]  /*0890*/  IADD3 R4, P0, PT, R18, R19, RZ ;  /* 0x0000001312047210 */ /* 0x000fca0007f1e0ff */
[----:B------:R-:W2:Y:S01]  /*08a0*/  LDC.64 R24, c[0x0][0x388] ;  /* 0x0000e200ff187b82 */ /* 0x000ea20000000a00 */
[----:B0-----:R-:W-:Y:S01]  /*08b0*/  IMAD.WIDE.U32 R20, R21, 0x8, R2 ;  /* 0x0000000815147825 */ /* 0x001fe200078e0002 */
[----:B------:R-:W-:Y:S02]  /*08c0*/  IADD3.X R3, PT, PT, RZ, RZ, RZ, P0, !PT ;  /* 0x000000ffff037210 */ /* 0x000fe400007fe4ff */
[----:B-1----:R-:W-:-:S03]  /*08d0*/  LEA R16, P0, R4, UR6, 0x3 ;  /* 0x0000000604107c11 */ /* 0x002fc6000f8018ff */
[----:B------:R-:W3:Y:S01]  /*08e0*/  LDG.E.64 R20, desc[UR10][R20.64] ;  /* 0x0000000a14147981 */ /* 0x000ee2000c1e1b00 */
[----:B--2---:R-:W-:Y:S01]  /*08f0*/  IMAD.WIDE.U32 R24, R19, 0x8, R24 ;  /* 0x0000000813187825 */ /* 0x004fe200078e0018 */
[----:B------:R-:W-:-:S04]  /*0900*/  LEA.HI.X R17, R4, UR7, R3, 0x3, P0 ;  /* 0x0000000704117c11 */ /* 0x000fc800080f1c03 */
[----:B------:R-:W3:Y:S04]  /*0910*/  LDG.E.64 R22, desc[UR10][R24.64] ;  /* 0x0000000a18167981 */ /* 0x000ee8000c1e1b00 */
[----:B------:R-:W2:Y:S04]  /*0920*/  LDG.E.64 R8, desc[UR10][R24.64+0x8] ;  /* 0x0000080a18087981 */ /* 0x000ea8000c1e1b00 */
[----:B------:R-:W2:Y:S04]  /*0930*/  LDG.E.64 R6, desc[UR10][R16.64+0x8] ;  /* 0x0000080a10067981 */ /* 0x000ea8000c1e1b00 */
[----:B------:R-:W4:Y:S04]  /*0940*/  LDG.E.64 R4, desc[UR10][R24.64+0x10] ;  /* 0x0000100a18047981 */ /* 0x000f28000c1e1b00 */
[----:B------:R-:W4:Y:S04]  /*0950*/  LDG.E.64 R2, desc[UR10][R16.64+0x10] ;  /* 0x0000100a10027981 */ /* 0x000f28000c1e1b00 */
[----:B------:R-:W5:Y:S04]  /*0960*/  LDG.E.64 R12, desc[UR10][R24.64+0x18] ;  /* 0x0000180a180c7981 */ /* 0x000f68000c1e1b00 */
[----:B------:R-:W5:Y:S01]  /*0970*/  LDG.E.64 R14, desc[UR10][R16.64+0x18] ;  /* 0x0000180a100e7981 */ /* 0x000f62000c1e1b00 */
[----:B------:R-:W-:Y:S01]  /*0980*/  VIADD R19, R19, 0x4 ;  /* 0x0000000413137836 */ /* 0x000fe20000000000 */
[----:B---3--:R-:W-:-:S08]  /*0990*/  DFMA R22, R20, R22, R10 ;  /* 0x000000161416722b */ /* 0x008fd0000000000a */
[----:B--2---:R-:W-:-:S08]  /*09a0*/  DFMA R6, R6, R8, R22 ;  /* 0x000000080606722b */ /* 0x004fd00000000016 */
[----:B----4-:R-:W-:-:S08]  /*09b0*/  DFMA R2, R2, R4, R6 ;  /* 0x000000040202722b */ /* 0x010fd00000000006 */
[----:B-----5:R-:W-:-:S11]  /*09c0*/  DFMA R10, R14, R12, R2 ;  /* 0x0000000c0e0a722b */ /* 0x020fd60000000002 */
.L_x_4:
[----:B------:R-:W-:Y:S05]  /*09d0*/  BRA.U !UP1, `(.L_x_0) ;  /* 0x0000000109607547 */ /* 0x000fea000b800000 */
[----:B------:R-:W0:Y:S01]  /*09e0*/  LDC.64 R2, c[0x0][0x388] ;  /* 0x0000e200ff027b82 */ /* 0x000e220000000a00 */
[----:B------:R-:W-:Y:S01]  /*09f0*/  IADD3 R7, PT, PT, R18, R19, RZ ;  /* 0x0000001312077210 */ /* 0x000fe20007ffe0ff */
[----:B------:R-:W-:-:S06]  /*0a00*/  UIADD3 UR4, UPT, UPT, -UR4, URZ, URZ ;  /* 0x000000ff04047290 */ /* 0x000fcc000fffe1ff */
[----:B------:R-:W1:Y:S01]  /*0a10*/  LDC.64 R4, c[0x0][0x380] ;  /* 0x0000e000ff047b82 */ /* 0x000e620000000a00 */
[----:B0-----:R-:W-:-:S04]  /*0a20*/  IMAD.WIDE.U32 R2, R19, 0x8, R2 ;  /* 0x0000000813027825 */ /* 0x001fc800078e0002 */
[----:B------:R-:W-:Y:S01]  /*0a30*/  IMAD.MOV.U32 R8, RZ, RZ, R2 ;  /* 0x000000ffff087224 */ /* 0x000fe200078e0002 */
[----:B------:R-:W-:Y:S01]  /*0a40*/  MOV R9, R3 ;  /* 0x0000000300097202 */ /* 0x000fe20000000f00 */
[----:B-1----:R-:W-:-:S04]  /*0a50*/  IMAD.WIDE.U32 R4, R7, 0x8, R4 ;  /* 0x0000000807047825 */ /* 0x002fc800078e0004 */
[----:B------:R-:W-:Y:S01]  /*0a60*/  IMAD.MOV.U32 R6, RZ, RZ, R4 ;  /* 0x000000ffff067224 */ /* 0x000fe200078e0004 */
[----:B------:R-:W-:-:S07]  /*0a70*/  MOV R7, R5 ;  /* 0x0000000500077202 */ /* 0x000fce0000000f00 */
.L_x_5:
[----:B------:R-:W-:Y:S01]  /*0a80*/  IMAD.MOV.U32 R2, RZ, RZ, R6 ;  /* 0x000000ffff027224 */ /* 0x000fe200078e0006 */
[----:B------:R-:W-:Y:S01]  /*0a90*/  MOV R3, R7 ;  /* 0x0000000700037202 */ /* 0x000fe20000000f00 */
[----:B------:R-:W-:Y:S01]  /*0aa0*/  IMAD.MOV.U32 R4, RZ, RZ, R8 ;  /* 0x000000ffff047224 */ /* 0x000fe200078e0008 */
[----:B------:R-:W-:-:S04]  /*0ab0*/  MOV R5, R9 ;  /* 0x0000000900057202 */ /* 0x000fc80000000f00 */
[----:B------:R-:W2:Y:S04]  /*0ac0*/  LDG.E.64 R2, desc[UR10][R2.64] ;  /* 0x0000000a02027981 */ /* 0x000ea8000c1e1b00 */
[----:B------:R-:W2:Y:S01]  /*0ad0*/  LDG.E.64 R4, desc[UR10][R4.64] ;  /* 0x0000000a04047981 */ /* 0x000ea2000c1e1b00 */
[----:B------:R-:W-:Y:S01]  /*0ae0*/  UIADD3 UR4, UPT, UPT, UR4, 0x1, URZ ;  /* 0x0000000104047890 */ /* 0x000fe2000fffe0ff */
[----:B------:R-:W-:Y:S02]  /*0af0*/  IADD3 R8, P0, PT, R8, 0x8, RZ ;  /* 0x0000000808087810 */ /* 0x000fe40007f1e0ff */
[----:B------:R-:W-:Y:S01]  /*0b00*/  IADD3 R6, P1, PT, R6, 0x8, RZ ;  /* 0x0000000806067810 */ /* 0x000fe20007f3e0ff */
[----:B------:R-:W-:Y:S02]  /*0b10*/  UISETP.NE.AND UP0, UPT, UR4, URZ, UPT ;  /* 0x000000ff0400728c */ /* 0x000fe4000bf05270 */
[----:B------:R-:W-:Y:S01]  /*0b20*/  IMAD.X R9, RZ, RZ, R9, P0 ;  /* 0x000000ffff097224 */ /* 0x000fe200000e0609 */
[----:B------:R-:W-:Y:S01]  /*0b30*/  IADD3.X R7, PT, PT, RZ, R7, RZ, P1, !PT ;  /* 0x00000007ff077210 */ /* 0x000fe20000ffe4ff */
[----:B--2---:R-:W-:-:S05]  /*0b40*/  DFMA R10, R2, R4, R10 ;  /* 0x00000004020a722b */ /* 0x004fca000000000a */
[----:B------:R-:W-:Y:S06]  /*0b50*/  BRA.U UP0, `(.L_x_5) ;  /* 0xfffffffd00c87547 */ /* 0x000fec000b83ffff */
.L_x_0:
[----:B------:R-:W0:Y:S02]  /*0b60*/  LDC.64 R2, c[0x0][0x390] ;  /* 0x0000e400ff027b82 */ /* 0x000e240000000a00 */
[----:B0-----:R-:W-:-:S05]  /*0b70*/  IMAD.WIDE.U32 R2, R0, 0x8, R2 ;  /* 0x0000000800027825 */ /* 0x001fca00078e0002 */
[----:B------:R-:W-:Y:S01]  /*0b80*/  STG.E.64 desc[UR10][R2.64], R10 ;  /* 0x0000000a02007986 */ /* 0x000fe2000c101b0a */
[----:B------:R-:W-:Y:S05]  /*0b90*/  EXIT ;  /* 0x000000000000794d */ /* 0x000fea0003800000 */
.L_x_6:
[----:B------:R-:W-:-:S00]  /*0ba0*/  BRA `(.L_x_6) ;  /* 0xfffffffc00fc7947 */ /* 0x000fc0000383ffff */
[----:B------:R-:W-:-:S00]  /*0bb0*/  NOP ;  /* 0x0000000000007918 */ /* 0x000fc00000000000 */
        /* <DEDUP_REMOVED lines=12> */
.L_x_7:


//--------------------- .nv.shared.reserved.0     --------------------------
	.section	.nv.shared.reserved.0,"aw",@nobits
	.weak		__nv_reservedSMEM_offset_0_alias
	.size		__nv_reservedSMEM_offset_0_alias, 0, 64
	.other		__nv_reservedSMEM_offset_0_alias,@"STO_CUDA_RESERVED_SHARED STV_DEFAULT"
__nv_reservedSMEM_offset_0_alias:
	.zero		0
	.zero		64


//--------------------- .nv.constant0._Z27computeSparseMultiplicationPdS_S_iii --------------------------
	.section	.nv.constant0._Z27computeSparseMultiplicationPdS_S_iii,"a",@progbits
	.sectionflags	@""
	.align	4
.nv.constant0._Z27computeSparseMultiplicationPdS_S_iii:
	.zero		932


//--------------------- SYMBOLS --------------------------

	.type		.nv.reservedSmem.offset0,@object
	.size		.nv.reservedSmem.offset0,0x4
